//
// Generated by NVIDIA NVVM Compiler
//
// Compiler Build ID: CL-36424714
// Cuda compilation tools, release 13.0, V13.0.88
// Based on NVVM 20.0.0
//

.version 9.0
.target sm_100
.address_size 64

	// .globl	_Z15integrateBodiesP6float3S0_S0_S0_f

.visible .entry _Z15integrateBodiesP6float3S0_S0_S0_f(
	.param .u64 .ptr .align 1 _Z15integrateBodiesP6float3S0_S0_S0_f_param_0,
	.param .u64 .ptr .align 1 _Z15integrateBodiesP6float3S0_S0_S0_f_param_1,
	.param .u64 .ptr .align 1 _Z15integrateBodiesP6float3S0_S0_S0_f_param_2,
	.param .u64 .ptr .align 1 _Z15integrateBodiesP6float3S0_S0_S0_f_param_3,
	.param .f32 _Z15integrateBodiesP6float3S0_S0_S0_f_param_4
)
{
	.reg .b32 	%r<5>;
	.reg .b32 	%f<82>;
	.reg .b64 	%rd<14>;
	.reg .b64 	%fd<9>;

	ld.param.u64 	%rd1, [_Z15integrateBodiesP6float3S0_S0_S0_f_param_0];
	ld.param.u64 	%rd2, [_Z15integrateBodiesP6float3S0_S0_S0_f_param_1];
	ld.param.u64 	%rd3, [_Z15integrateBodiesP6float3S0_S0_S0_f_param_2];
	ld.param.u64 	%rd4, [_Z15integrateBodiesP6float3S0_S0_S0_f_param_3];
	ld.param.f32 	%f1, [_Z15integrateBodiesP6float3S0_S0_S0_f_param_4];
	cvta.to.global.u64 	%rd5, %rd3;
	mov.u32 	%r1, %ctaid.x;
	mov.u32 	%r2, %ntid.x;
	mov.u32 	%r3, %tid.x;
	mad.lo.s32 	%r4, %r1, %r2, %r3;
	mul.wide.s32 	%rd6, %r4, 12;
	add.s64 	%rd7, %rd5, %rd6;
	ld.global.f32 	%f2, [%rd7+8];
	ld.global.f32 	%f3, [%rd7+4];
	ld.global.f32 	%f4, [%rd7];
	ld.global.f32 	%f5, [%rd5];
	ld.global.f32 	%f6, [%rd5+4];
	ld.global.f32 	%f7, [%rd5+8];
	sub.f32 	%f8, %f5, %f4;
	sub.f32 	%f9, %f6, %f3;
	sub.f32 	%f10, %f7, %f2;
	mul.f32 	%f11, %f9, %f9;
	fma.rn.f32 	%f12, %f8, %f8, %f11;
	fma.rn.f32 	%f13, %f10, %f10, %f12;
	cvt.f64.f32 	%fd1, %f13;
	add.f64 	%fd2, %fd1, 0d3EB0C6F7A0B5ED8D;
	cvt.rn.f32.f64 	%f14, %fd2;
	sqrt.rn.f32 	%f15, %f14;
	rcp.rn.f32 	%f16, %f15;
	mul.f32 	%f17, %f16, %f16;
	mul.f32 	%f18, %f16, %f17;
	fma.rn.f32 	%f19, %f8, %f18, 0f00000000;
	fma.rn.f32 	%f20, %f9, %f18, 0f00000000;
	fma.rn.f32 	%f21, %f10, %f18, 0f00000000;
	ld.global.f32 	%f22, [%rd5+12];
	ld.global.f32 	%f23, [%rd5+16];
	ld.global.f32 	%f24, [%rd5+20];
	sub.f32 	%f25, %f22, %f4;
	sub.f32 	%f26, %f23, %f3;
	sub.f32 	%f27, %f24, %f2;
	mul.f32 	%f28, %f26, %f26;
	fma.rn.f32 	%f29, %f25, %f25, %f28;
	fma.rn.f32 	%f30, %f27, %f27, %f29;
	cvt.f64.f32 	%fd3, %f30;
	add.f64 	%fd4, %fd3, 0d3EB0C6F7A0B5ED8D;
	cvt.rn.f32.f64 	%f31, %fd4;
	sqrt.rn.f32 	%f32, %f31;
	rcp.rn.f32 	%f33, %f32;
	mul.f32 	%f34, %f33, %f33;
	mul.f32 	%f35, %f33, %f34;
	fma.rn.f32 	%f36, %f25, %f35, %f19;
	fma.rn.f32 	%f37, %f26, %f35, %f20;
	fma.rn.f32 	%f38, %f27, %f35, %f21;
	ld.global.f32 	%f39, [%rd5+24];
	ld.global.f32 	%f40, [%rd5+28];
	ld.global.f32 	%f41, [%rd5+32];
	sub.f32 	%f42, %f39, %f4;
	sub.f32 	%f43, %f40, %f3;
	sub.f32 	%f44, %f41, %f2;
	mul.f32 	%f45, %f43, %f43;
	fma.rn.f32 	%f46, %f42, %f42, %f45;
	fma.rn.f32 	%f47, %f44, %f44, %f46;
	cvt.f64.f32 	%fd5, %f47;
	add.f64 	%fd6, %fd5, 0d3EB0C6F7A0B5ED8D;
	cvt.rn.f32.f64 	%f48, %fd6;
	sqrt.rn.f32 	%f49, %f48;
	rcp.rn.f32 	%f50, %f49;
	mul.f32 	%f51, %f50, %f50;
	mul.f32 	%f52, %f50, %f51;
	fma.rn.f32 	%f53, %f42, %f52, %f36;
	fma.rn.f32 	%f54, %f43, %f52, %f37;
	fma.rn.f32 	%f55, %f44, %f52, %f38;
	ld.global.f32 	%f56, [%rd5+36];
	ld.global.f32 	%f57, [%rd5+40];
	ld.global.f32 	%f58, [%rd5+44];
	sub.f32 	%f59, %f56, %f4;
	sub.f32 	%f60, %f57, %f3;
	sub.f32 	%f61, %f58, %f2;
	mul.f32 	%f62, %f60, %f60;
	fma.rn.f32 	%f63, %f59, %f59, %f62;
	fma.rn.f32 	%f64, %f61, %f61, %f63;
	cvt.f64.f32 	%fd7, %f64;
	add.f64 	%fd8, %fd7, 0d3EB0C6F7A0B5ED8D;
	cvt.rn.f32.f64 	%f65, %fd8;
	sqrt.rn.f32 	%f66, %f65;
	rcp.rn.f32 	%f67, %f66;
	mul.f32 	%f68, %f67, %f67;
	mul.f32 	%f69, %f67, %f68;
	fma.rn.f32 	%f70, %f59, %f69, %f53;
	fma.rn.f32 	%f71, %f60, %f69, %f54;
	fma.rn.f32 	%f72, %f61, %f69, %f55;
	cvta.to.global.u64 	%rd8, %rd4;
	cvta.to.global.u64 	%rd9, %rd1;
	cvta.to.global.u64 	%rd10, %rd2;
	add.s64 	%rd11, %rd8, %rd6;
	ld.global.f32 	%f73, [%rd11];
	ld.global.f32 	%f74, [%rd11+4];
	ld.global.f32 	%f75, [%rd11+8];
	fma.rn.f32 	%f76, %f1, %f70, %f73;
	fma.rn.f32 	%f77, %f1, %f71, %f74;
	fma.rn.f32 	%f78, %f1, %f72, %f75;
	fma.rn.f32 	%f79, %f1, %f76, %f4;
	fma.rn.f32 	%f80, %f1, %f77, %f3;
	fma.rn.f32 	%f81, %f1, %f76, %f2;
	add.s64 	%rd12, %rd9, %rd6;
	st.global.f32 	[%rd12], %f79;
	st.global.f32 	[%rd12+4], %f80;
	st.global.f32 	[%rd12+8], %f81;
	add.s64 	%rd13, %rd10, %rd6;
	st.global.f32 	[%rd13], %f76;
	st.global.f32 	[%rd13+4], %f77;
	st.global.f32 	[%rd13+8], %f78;
	ret;

}


// ===== COMPILED SASS (sm_100) =====

	.target	sm_100

	.elftype	@"ET_EXEC"


//--------------------- .note.nv.tkinfo           --------------------------
	.section	.note.nv.tkinfo,"",@"SHT_NOTE"
	.sectionflags	@"SHF_NOTE_NV_TKINFO"
	.tkinfo
        /*0018*/ 	.word	0x00000002
        /*0030*/ 	.string	""
        /*0030*/ 	.string	"ptxas"
        /*0030*/ 	.string	"Cuda compilation tools, release 13.0, V13.0.88"
        /*0030*/ 	.string	"Build cuda_13.0.r13.0/compiler.36424714_0"
        /*0030*/ 	.string	"-arch sm_100 -m 64 "



//--------------------- .note.nv.cuinfo           --------------------------
	.section	.note.nv.cuinfo,"",@"SHT_NOTE"
	.sectionflags	@"SHF_NOTE_NV_CUINFO"
        /*0018*/ 	.short	0x0002
        /*001a*/ 	.short	0x0064
        /*001c*/ 	.short	0x0082
	.zero		2


//--------------------- .nv.info                  --------------------------
	.section	.nv.info,"",@"SHT_CUDA_INFO"
	.align	4


	//----- nvinfo : EIATTR_REGCOUNT
	.align		4
        /*0000*/ 	.byte	0x04, 0x2f
        /*0002*/ 	.short	(.L_1 - .L_0)
	.align		4
.L_0:
        /*0004*/ 	.word	index@(_Z15integrateBodiesP6float3S0_S0_S0_f)
        /*0008*/ 	.word	0x0000001c


	//----- nvinfo : EIATTR_FRAME_SIZE
	.align		4
.L_1:
        /*000c*/ 	.byte	0x04, 0x11
        /*000e*/ 	.short	(.L_3 - .L_2)
	.align		4
.L_2:
        /*0010*/ 	.word	index@($__internal_1_$__cuda_sm20_sqrt_rn_f32_slowpath)
        /*0014*/ 	.word	0x00000000


	//----- nvinfo : EIATTR_FRAME_SIZE
	.align		4
.L_3:
        /*0018*/ 	.byte	0x04, 0x11
        /*001a*/ 	.short	(.L_5 - .L_4)
	.align		4
.L_4:
        /*001c*/ 	.word	index@($__internal_0_$__cuda_sm20_rcp_rn_f32_slowpath)
        /*0020*/ 	.word	0x00000000


	//----- nvinfo : EIATTR_FRAME_SIZE
	.align		4
.L_5:
        /*0024*/ 	.byte	0x04, 0x11
        /*0026*/ 	.short	(.L_7 - .L_6)
	.align		4
.L_6:
        /*0028*/ 	.word	index@(_Z15integrateBodiesP6float3S0_S0_S0_f)
        /*002c*/ 	.word	0x00000000


	//----- nvinfo : EIATTR_MIN_STACK_SIZE
	.align		4
.L_7:
        /*0030*/ 	.byte	0x04, 0x12
        /*0032*/ 	.short	(.L_9 - .L_8)
	.align		4
.L_8:
        /*0034*/ 	.word	index@(_Z15integrateBodiesP6float3S0_S0_S0_f)
        /*0038*/ 	.word	0x00000000
.L_9:


//--------------------- .nv.compat                --------------------------
	.section	.nv.compat,"",@"SHT_CUDA_COMPAT_INFO"
	.align	4
        /*0000*/ 	.byte	0x02, 0x09, 0x00, 0x00, 0x02, 0x02, 0x01, 0x00, 0x02, 0x05, 0x05, 0x00, 0x03, 0x07, 0x01, 0x01
        /*0010*/ 	.byte	0x02, 0x03, 0x00, 0x00, 0x02, 0x06, 0x01, 0x00, 0x04, 0x0b, 0x08, 0x00, 0x01, 0x00, 0x00, 0x00
        /*0020*/ 	.byte	0x00, 0x00, 0x00, 0x00


//--------------------- .nv.info._Z15integrateBodiesP6float3S0_S0_S0_f --------------------------
	.section	.nv.info._Z15integrateBodiesP6float3S0_S0_S0_f,"",@"SHT_CUDA_INFO"
	.sectionflags	@""
	.align	4


	//----- nvinfo : EIATTR_CUDA_API_VERSION
	.align		4
        /*0000*/ 	.byte	0x04, 0x37
        /*0002*/ 	.short	(.L_11 - .L_10)
.L_10:
        /*0004*/ 	.word	0x00000082


	//----- nvinfo : EIATTR_KPARAM_INFO
	.align		4
.L_11:
        /*0008*/ 	.byte	0x04, 0x17
        /*000a*/ 	.short	(.L_13 - .L_12)
.L_12:
        /*000c*/ 	.word	0x00000000
        /*0010*/ 	.short	0x0004
        /*0012*/ 	.short	0x0020
        /*0014*/ 	.byte	0x00, 0xf0, 0x11, 0x00


	//----- nvinfo : EIATTR_KPARAM_INFO
	.align		4
.L_13:
        /*0018*/ 	.byte	0x04, 0x17
        /*001a*/ 	.short	(.L_15 - .L_14)
.L_14:
        /*001c*/ 	.word	0x00000000
        /*0020*/ 	.short	0x0003
        /*0022*/ 	.short	0x0018
        /*0024*/ 	.byte	0x00, 0xf5, 0x21, 0x00


	//----- nvinfo : EIATTR_KPARAM_INFO
	.align		4
.L_15:
        /*0028*/ 	.byte	0x04, 0x17
        /*002a*/ 	.short	(.L_17 - .L_16)
.L_16:
        /*002c*/ 	.word	0x00000000
        /*0030*/ 	.short	0x0002
        /*0032*/ 	.short	0x0010
        /*0034*/ 	.byte	0x00, 0xf5, 0x21, 0x00


	//----- nvinfo : EIATTR_KPARAM_INFO
	.align		4
.L_17:
        /*0038*/ 	.byte	0x04, 0x17
        /*003a*/ 	.short	(.L_19 - .L_18)
.L_18:
        /*003c*/ 	.word	0x00000000
        /*0040*/ 	.short	0x0001
        /*0042*/ 	.short	0x0008
        /*0044*/ 	.byte	0x00, 0xf5, 0x21, 0x00


	//----- nvinfo : EIATTR_KPARAM_INFO
	.align		4
.L_19:
        /*0048*/ 	.byte	0x04, 0x17
        /*004a*/ 	.short	(.L_21 - .L_20)
.L_20:
        /*004c*/ 	.word	0x00000000
        /*0050*/ 	.short	0x0000
        /*0052*/ 	.short	0x0000
        /*0054*/ 	.byte	0x00, 0xf5, 0x21, 0x00


	//----- nvinfo : EIATTR_SPARSE_MMA_MASK
	.align		4
.L_21:
        /*0058*/ 	.byte	0x03, 0x50
        /*005a*/ 	.short	0x0000


	//----- nvinfo : EIATTR_MAXREG_COUNT
	.align		4
        /*005c*/ 	.byte	0x03, 0x1b
        /*005e*/ 	.short	0x00ff


	//----- nvinfo : EIATTR_MERCURY_ISA_VERSION
	.align		4
        /*0060*/ 	.byte	0x03, 0x5f
        /*0062*/ 	.short	0x0101


	//----- nvinfo : EIATTR_VRC_CTA_INIT_COUNT
	.align		4
        /*0064*/ 	.byte	0x02, 0x4a
	.zero		1
	.zero		1


	//----- nvinfo : EIATTR_EXIT_INSTR_OFFSETS
	.align		4
        /*0068*/ 	.byte	0x04, 0x1c
        /*006a*/ 	.short	(.L_23 - .L_22)


	//   ....[0]....
.L_22:
        /*006c*/ 	.word	0x00000df0


	//----- nvinfo : EIATTR_CRS_STACK_SIZE
	.align		4
.L_23:
        /*0070*/ 	.byte	0x04, 0x1e
        /*0072*/ 	.short	(.L_25 - .L_24)
.L_24:
        /*0074*/ 	.word	0x00000000


	//----- nvinfo : EIATTR_CBANK_PARAM_SIZE
	.align		4
.L_25:
        /*0078*/ 	.byte	0x03, 0x19
        /*007a*/ 	.short	0x0024


	//----- nvinfo : EIATTR_PARAM_CBANK
	.align		4
        /*007c*/ 	.byte	0x04, 0x0a
        /*007e*/ 	.short	(.L_27 - .L_26)
	.align		4
.L_26:
        /*0080*/ 	.word	index@(.nv.constant0._Z15integrateBodiesP6float3S0_S0_S0_f)
        /*0084*/ 	.short	0x0380
        /*0086*/ 	.short	0x0024


	//----- nvinfo : EIATTR_SW_WAR
	.align		4
.L_27:
        /*0088*/ 	.byte	0x04, 0x36
        /*008a*/ 	.short	(.L_29 - .L_28)
.L_28:
        /*008c*/ 	.word	0x00000008
.L_29:


//--------------------- .nv.callgraph             --------------------------
	.section	.nv.callgraph,"",@"SHT_CUDA_CALLGRAPH"
	.align	4
	.sectionentsize	8
	.align		4
        /*0000*/ 	.word	0x00000000
	.align		4
        /*0004*/ 	.word	0xffffffff
	.align		4
        /*0008*/ 	.word	0x00000000
	.align		4
        /*000c*/ 	.word	0xfffffffe
	.align		4
        /*0010*/ 	.word	0x00000000
	.align		4
        /*0014*/ 	.word	0xfffffffd
	.align		4
        /*0018*/ 	.word	0x00000000
	.align		4
        /*001c*/ 	.word	0xfffffffc


//--------------------- .text._Z15integrateBodiesP6float3S0_S0_S0_f --------------------------
	.section	.text._Z15integrateBodiesP6float3S0_S0_S0_f,"ax",@progbits
	.align	128
        .global         _Z15integrateBodiesP6float3S0_S0_S0_f
        .type           _Z15integrateBodiesP6float3S0_S0_S0_f,@function
        .size           _Z15integrateBodiesP6float3S0_S0_S0_f,(.L_x_31 - _Z15integrateBodiesP6float3S0_S0_S0_f)
        .other          _Z15integrateBodiesP6float3S0_S0_S0_f,@"STO_CUDA_ENTRY STV_DEFAULT"
_Z15integrateBodiesP6float3S0_S0_S0_f:
.text._Z15integrateBodiesP6float3S0_S0_S0_f:
[----:B------:R-:W-:Y:S01]  /*0000*/  LDC R1, c[0x0][0x37c] ;  /* 0x0000df00ff017b82 */ /* 0x000fe20000000800 */
[----:B------:R-:W0:Y:S07]  /*0010*/  S2R R0, SR_TID.X ;  /* 0x0000000000007919 */ /* 0x000e2e0000002100 */
[----:B------:R-:W0:Y:S01]  /*0020*/  S2UR UR6, SR_CTAID.X ;  /* 0x00000000000679c3 */ /* 0x000e220000002500 */
[----:B------:R-:W1:Y:S07]  /*0030*/  LDCU.64 UR4, c[0x0][0x358] ;  /* 0x00006b00ff0477ac */ /* 0x000e6e0008000a00 */
[----:B------:R-:W0:Y:S08]  /*0040*/  LDC R9, c[0x0][0x360] ;  /* 0x0000d800ff097b82 */ /* 0x000e300000000800 */
[----:B------:R-:W2:Y:S08]  /*0050*/  LDC.64 R10, c[0x0][0x390] ;  /* 0x0000e400ff0a7b82 */ /* 0x000eb00000000a00 */
[----:B------:R-:W3:Y:S01]  /*0060*/  LDC.64 R12, c[0x0][0x390] ;  /* 0x0000e400ff0c7b82 */ /* 0x000ee20000000a00 */
[----:B0-----:R-:W-:-:S04]  /*0070*/  IMAD R9, R9, UR6, R0 ;  /* 0x0000000609097c24 */ /* 0x001fc8000f8e0200 */
[----:B--2---:R-:W-:-:S05]  /*0080*/  IMAD.WIDE R10, R9, 0xc, R10 ;  /* 0x0000000c090a7825 */ /* 0x004fca00078e020a */
[----:B-1----:R-:W2:Y:S04]  /*0090*/  LDG.E R8, desc[UR4][R10.64+0x4] ;  /* 0x000004040a087981 */ /* 0x002ea8000c1e1900 */
[----:B---3--:R-:W2:Y:S04]  /*00a0*/  LDG.E R3, desc[UR4][R12.64+0x4] ;  /* 0x000004040c037981 */ /* 0x008ea8000c1e1900 */
[----:B------:R-:W3:Y:S04]  /*00b0*/  LDG.E R4, desc[UR4][R12.64] ;  /* 0x000000040c047981 */ /* 0x000ee8000c1e1900 */
[----:B------:R-:W3:Y:S04]  /*00c0*/  LDG.E R7, desc[UR4][R10.64] ;  /* 0x000000040a077981 */ /* 0x000ee8000c1e1900 */
[----:B------:R-:W4:Y:S04]  /*00d0*/  LDG.E R6, desc[UR4][R10.64+0x8] ;  /* 0x000008040a067981 */ /* 0x000f28000c1e1900 */
[----:B------:R-:W4:Y:S01]  /*00e0*/  LDG.E R5, desc[UR4][R12.64+0x8] ;  /* 0x000008040c057981 */ /* 0x000f22000c1e1900 */
[----:B------:R-:W-:Y:S01]  /*00f0*/  UMOV UR6, 0xa0b5ed8d ;  /* 0xa0b5ed8d00067882 */ /* 0x000fe20000000000 */
[----:B------:R-:W-:Y:S01]  /*0100*/  UMOV UR7, 0x3eb0c6f7 ;  /* 0x3eb0c6f700077882 */ /* 0x000fe20000000000 */
[----:B------:R-:W-:Y:S01]  /*0110*/  BSSY.RECONVERGENT B0, `(.L_x_0) ;  /* 0x0000016000007945 */ /* 0x000fe20003800200 */
[----:B--2---:R-:W-:-:S04]  /*0120*/  FADD R3, -R8, R3 ;  /* 0x0000000308037221 */ /* 0x004fc80000000100 */
[----:B------:R-:W-:Y:S01]  /*0130*/  FMUL R15, R3, R3 ;  /* 0x00000003030f7220 */ /* 0x000fe20000400000 */
[----:B---3--:R-:W-:-:S04]  /*0140*/  FADD R4, -R7, R4 ;  /* 0x0000000407047221 */ /* 0x008fc80000000100 */
[----:B------:R-:W-:Y:S01]  /*0150*/  FFMA R15, R4, R4, R15 ;  /* 0x00000004040f7223 */ /* 0x000fe2000000000f */
[----:B----4-:R-:W-:-:S04]  /*0160*/  FADD R2, -R6, R5 ;  /* 0x0000000506027221 */ /* 0x010fc80000000100 */
[----:B------:R-:W-:-:S04]  /*0170*/  FFMA R0, R2, R2, R15 ;  /* 0x0000000202007223 */ /* 0x000fc8000000000f */
[----:B------:R-:W0:Y:S02]  /*0180*/  F2F.F64.F32 R14, R0 ;  /* 0x00000000000e7310 */ /* 0x000e240000201800 */
[----:B0-----:R-:W-:-:S10]  /*0190*/  DADD R14, R14, UR6 ;  /* 0x000000060e0e7e29 */ /* 0x001fd40008000000 */
[----:B------:R-:W0:Y:S02]  /*01a0*/  F2F.F32.F64 R14, R14 ;  /* 0x0000000e000e7310 */ /* 0x000e240000301000 */
[----:B0-----:R-:W-:-:S06]  /*01b0*/  IADD3 R10, PT, PT, R14, -0xd000000, RZ ;  /* 0xf30000000e0a7810 */ /* 0x001fcc0007ffe0ff */
[----:B------:R0:W1:Y:S01]  /*01c0*/  MUFU.RSQ R5, R14 ;  /* 0x0000000e00057308 */ /* 0x0000620000001400 */
[----:B------:R-:W-:-:S13]  /*01d0*/  ISETP.GT.U32.AND P0, PT, R10, 0x727fffff, PT ;  /* 0x727fffff0a00780c */ /* 0x000fda0003f04070 */
[----:B0-----:R-:W-:Y:S05]  /*01e0*/  @!P0 BRA `(.L_x_1) ;  /* 0x0000000000108947 */ /* 0x001fea0003800000 */
[----:B------:R-:W-:Y:S02]  /*01f0*/  MOV R0, R14 ;  /* 0x0000000e00007202 */ /* 0x000fe40000000f00 */
[----:B------:R-:W-:-:S07]  /*0200*/  MOV R12, 0x220 ;  /* 0x00000220000c7802 */ /* 0x000fce0000000f00 */
[----:B-1----:R-:W-:Y:S05]  /*0210*/  CALL.REL.NOINC `($__internal_1_$__cuda_sm20_sqrt_rn_f32_slowpath) ;  /* 0x0000000c00cc7944 */ /* 0x002fea0003c00000 */
[----:B------:R-:W-:Y:S05]  /*0220*/  BRA `(.L_x_2) ;  /* 0x0000000000107947 */ /* 0x000fea0003800000 */
.L_x_1:
[----:B-1----:R-:W-:Y:S01]  /*0230*/  FMUL.FTZ R11, R14, R5 ;  /* 0x000000050e0b7220 */ /* 0x002fe20000410000 */
[----:B------:R-:W-:-:S03]  /*0240*/  FMUL.FTZ R5, R5, 0.5 ;  /* 0x3f00000005057820 */ /* 0x000fc60000410000 */
[----:B------:R-:W-:-:S04]  /*0250*/  FFMA R0, -R11, R11, R14 ;  /* 0x0000000b0b007223 */ /* 0x000fc8000000010e */
[----:B------:R-:W-:-:S07]  /*0260*/  FFMA R0, R0, R5, R11 ;  /* 0x0000000500007223 */ /* 0x000fce000000000b */
.L_x_2:
[----:B------:R-:W-:Y:S05]  /*0270*/  BSYNC.RECONVERGENT B0 ;  /* 0x0000000000007941 */ /* 0x000fea0003800200 */
.L_x_0:
[----:B------:R-:W-:Y:S01]  /*0280*/  IADD3 R5, PT, PT, R0, 0x1800000, RZ ;  /* 0x0180000000057810 */ /* 0x000fe20007ffe0ff */
[----:B------:R-:W-:Y:S03]  /*0290*/  BSSY.RECONVERGENT B0, `(.L_x_3) ;  /* 0x000000c000007945 */ /* 0x000fe60003800200 */
[----:B------:R-:W-:-:S04]  /*02a0*/  LOP3.LUT R5, R5, 0x7f800000, RZ, 0xc0, !PT ;  /* 0x7f80000005057812 */ /* 0x000fc800078ec0ff */
[----:B------:R-:W-:-:S13]  /*02b0*/  ISETP.GT.U32.AND P0, PT, R5, 0x1ffffff, PT ;  /* 0x01ffffff0500780c */ /* 0x000fda0003f04070 */
[----:B------:R-:W-:Y:S05]  /*02c0*/  @P0 BRA `(.L_x_4) ;  /* 0x0000000000100947 */ /* 0x000fea0003800000 */
[----:B------:R-:W-:-:S07]  /*02d0*/  MOV R12, 0x2f0 ;  /* 0x000002f0000c7802 */ /* 0x000fce0000000f00 */
[----:B------:R-:W-:Y:S05]  /*02e0*/  CALL.REL.NOINC `($__internal_0_$__cuda_sm20_rcp_rn_f32_slowpath) ;  /* 0x0000000800c47944 */ /* 0x000fea0003c00000 */
[----:B------:R-:W-:Y:S01]  /*02f0*/  MOV R16, R0 ;  /* 0x0000000000107202 */ /* 0x000fe20000000f00 */
[----:B------:R-:W-:Y:S06]  /*0300*/  BRA `(.L_x_5) ;  /* 0x0000000000107947 */ /* 0x000fec0003800000 */
.L_x_4:
[----:B------:R-:W0:Y:S02]  /*0310*/  MUFU.RCP R5, R0 ;  /* 0x0000000000057308 */ /* 0x000e240000001000 */
[----:B0-----:R-:W-:-:S04]  /*0320*/  FFMA R10, R5, R0, -1 ;  /* 0xbf800000050a7423 */ /* 0x001fc80000000000 */
[----:B------:R-:W-:-:S04]  /*0330*/  FADD.FTZ R10, -R10, -RZ ;  /* 0x800000ff0a0a7221 */ /* 0x000fc80000010100 */
[----:B------:R-:W-:-:S07]  /*0340*/  FFMA R16, R5, R10, R5 ;  /* 0x0000000a05107223 */ /* 0x000fce0000000005 */
.L_x_5:
[----:B------:R-:W-:Y:S05]  /*0350*/  BSYNC.RECONVERGENT B0 ;  /* 0x0000000000007941 */ /* 0x000fea0003800200 */
.L_x_3:
[----:B------:R-:W0:Y:S02]  /*0360*/  LDC.64 R14, c[0x0][0x390] ;  /* 0x0000e400ff0e7b82 */ /* 0x000e240000000a00 */
[----:B0-----:R-:W2:Y:S04]  /*0370*/  LDG.E R5, desc[UR4][R14.64+0x10] ;  /* 0x000010040e057981 */ /* 0x001ea8000c1e1900 */
[----:B------:R-:W3:Y:S04]  /*0380*/  LDG.E R0, desc[UR4][R14.64+0xc] ;  /* 0x00000c040e007981 */ /* 0x000ee8000c1e1900 */
[----:B------:R0:W4:Y:S01]  /*0390*/  LDG.E R13, desc[UR4][R14.64+0x14] ;  /* 0x000014040e0d7981 */ /* 0x000122000c1e1900 */
[----:B------:R-:W-:Y:S01]  /*03a0*/  UMOV UR6, 0xa0b5ed8d ;  /* 0xa0b5ed8d00067882 */ /* 0x000fe20000000000 */
[----:B------:R-:W-:Y:S01]  /*03b0*/  UMOV UR7, 0x3eb0c6f7 ;  /* 0x3eb0c6f700077882 */ /* 0x000fe20000000000 */
[----:B------:R-:W-:Y:S01]  /*03c0*/  BSSY.RECONVERGENT B0, `(.L_x_6) ;  /* 0x000001b000007945 */ /* 0x000fe20003800200 */
[----:B0-----:R-:W-:-:S04]  /*03d0*/  FMUL R15, R16, R16 ;  /* 0x00000010100f7220 */ /* 0x001fc80000400000 */
[----:B------:R-:W-:-:S04]  /*03e0*/  FMUL R15, R15, R16 ;  /* 0x000000100f0f7220 */ /* 0x000fc80000400000 */
[-C--:B------:R-:W-:Y:S01]  /*03f0*/  FFMA R4, R4, R15.reuse, RZ ;  /* 0x0000000f04047223 */ /* 0x080fe200000000ff */
[-C--:B------:R-:W-:Y:S01]  /*0400*/  FFMA R3, R3, R15.reuse, RZ ;  /* 0x0000000f03037223 */ /* 0x080fe200000000ff */
[----:B------:R-:W-:Y:S01]  /*0410*/  FFMA R2, R2, R15, RZ ;  /* 0x0000000f02027223 */ /* 0x000fe200000000ff */
[----:B--2---:R-:W-:Y:S01]  /*0420*/  FADD R10, -R8, R5 ;  /* 0x00000005080a7221 */ /* 0x004fe20000000100 */
[----:B---3--:R-:W-:-:S03]  /*0430*/  FADD R11, -R7, R0 ;  /* 0x00000000070b7221 */ /* 0x008fc60000000100 */
[----:B------:R-:W-:Y:S01]  /*0440*/  FMUL R0, R10, R10 ;  /* 0x0000000a0a007220 */ /* 0x000fe20000400000 */
[----:B----4-:R-:W-:-:S03]  /*0450*/  FADD R5, -R6, R13 ;  /* 0x0000000d06057221 */ /* 0x010fc60000000100 */
[----:B------:R-:W-:-:S04]  /*0460*/  FFMA R0, R11, R11, R0 ;  /* 0x0000000b0b007223 */ /* 0x000fc80000000000 */
        /* <DEDUP_REMOVED lines=12> */
.L_x_7:
[----:B-1----:R-:W-:Y:S01]  /*0530*/  FMUL.FTZ R13, R12, R17 ;  /* 0x000000110c0d7220 */ /* 0x002fe20000410000 */
[----:B------:R-:W-:-:S03]  /*0540*/  FMUL.FTZ R17, R17, 0.5 ;  /* 0x3f00000011117820 */ /* 0x000fc60000410000 */
[----:B------:R-:W-:-:S04]  /*0550*/  FFMA R0, -R13, R13, R12 ;  /* 0x0000000d0d007223 */ /* 0x000fc8000000010c */
[----:B------:R-:W-:-:S07]  /*0560*/  FFMA R0, R0, R17, R13 ;  /* 0x0000001100007223 */ /* 0x000fce000000000d */
.L_x_8:
[----:B------:R-:W-:Y:S05]  /*0570*/  BSYNC.RECONVERGENT B0 ;  /* 0x0000000000007941 */ /* 0x000fea0003800200 */
.L_x_6:
[----:B------:R-:W-:Y:S01]  /*0580*/  IADD3 R12, PT, PT, R0, 0x1800000, RZ ;  /* 0x01800000000c7810 */ /* 0x000fe20007ffe0ff */
[----:B------:R-:W-:Y:S03]  /*0590*/  BSSY.RECONVERGENT B0, `(.L_x_9) ;  /* 0x000000b000007945 */ /* 0x000fe60003800200 */
[----:B------:R-:W-:-:S04]  /*05a0*/  LOP3.LUT R12, R12, 0x7f800000, RZ, 0xc0, !PT ;  /* 0x7f8000000c0c7812 */ /* 0x000fc800078ec0ff */
[----:B------:R-:W-:-:S13]  /*05b0*/  ISETP.GT.U32.AND P0, PT, R12, 0x1ffffff, PT ;  /* 0x01ffffff0c00780c */ /* 0x000fda0003f04070 */
[----:B------:R-:W-:Y:S05]  /*05c0*/  @P0 BRA `(.L_x_10) ;  /* 0x00000000000c0947 */ /* 0x000fea0003800000 */
[----:B------:R-:W-:-:S07]  /*05d0*/  MOV R12, 0x5f0 ;  /* 0x000005f0000c7802 */ /* 0x000fce0000000f00 */
[----:B------:R-:W-:Y:S05]  /*05e0*/  CALL.REL.NOINC `($__internal_0_$__cuda_sm20_rcp_rn_f32_slowpath) ;  /* 0x0000000800047944 */ /* 0x000fea0003c00000 */
[----:B------:R-:W-:Y:S05]  /*05f0*/  BRA `(.L_x_11) ;  /* 0x0000000000107947 */ /* 0x000fea0003800000 */
.L_x_10:
[----:B------:R-:W0:Y:S02]  /*0600*/  MUFU.RCP R13, R0 ;  /* 0x00000000000d7308 */ /* 0x000e240000001000 */
[----:B0-----:R-:W-:-:S04]  /*0610*/  FFMA R12, R13, R0, -1 ;  /* 0xbf8000000d0c7423 */ /* 0x001fc80000000000 */
[----:B------:R-:W-:-:S04]  /*0620*/  FADD.FTZ R12, -R12, -RZ ;  /* 0x800000ff0c0c7221 */ /* 0x000fc80000010100 */
[----:B------:R-:W-:-:S07]  /*0630*/  FFMA R0, R13, R12, R13 ;  /* 0x0000000c0d007223 */ /* 0x000fce000000000d */
.L_x_11:
[----:B------:R-:W-:Y:S05]  /*0640*/  BSYNC.RECONVERGENT B0 ;  /* 0x0000000000007941 */ /* 0x000fea0003800200 */
.L_x_9:
        /* <DEDUP_REMOVED lines=9> */
[-C--:B------:R-:W-:Y:S01]  /*06e0*/  FFMA R11, R11, R15.reuse, R4 ;  /* 0x0000000f0b0b7223 */ /* 0x080fe20000000004 */
[-C--:B------:R-:W-:Y:S01]  /*06f0*/  FFMA R10, R10, R15.reuse, R3 ;  /* 0x0000000f0a0a7223 */ /* 0x080fe20000000003 */
[----:B------:R-:W-:Y:S01]  /*0700*/  FFMA R2, R5, R15, R2 ;  /* 0x0000000f05027223 */ /* 0x000fe20000000002 */
        /* <DEDUP_REMOVED lines=17> */
.L_x_13:
[----:B-1----:R-:W-:Y:S01]  /*0820*/  FMUL.FTZ R3, R12, R17 ;  /* 0x000000110c037220 */ /* 0x002fe20000410000 */
[----:B------:R-:W-:-:S03]  /*0830*/  FMUL.FTZ R17, R17, 0.5 ;  /* 0x3f00000011117820 */ /* 0x000fc60000410000 */
[----:B------:R-:W-:-:S04]  /*0840*/  FFMA R0, -R3, R3, R12 ;  /* 0x0000000303007223 */ /* 0x000fc8000000010c */
[----:B------:R-:W-:-:S07]  /*0850*/  FFMA R0, R0, R17, R3 ;  /* 0x0000001100007223 */ /* 0x000fce0000000003 */
.L_x_14:
[----:B------:R-:W-:Y:S05]  /*0860*/  BSYNC.RECONVERGENT B0 ;  /* 0x0000000000007941 */ /* 0x000fea0003800200 */
.L_x_12:
        /* <DEDUP_REMOVED lines=8> */
.L_x_16:
[----:B------:R-:W0:Y:S02]  /*08f0*/  MUFU.RCP R3, R0 ;  /* 0x0000000000037308 */ /* 0x000e240000001000 */
[----:B0-----:R-:W-:-:S04]  /*0900*/  FFMA R4, R3, R0, -1 ;  /* 0xbf80000003047423 */ /* 0x001fc80000000000 */
[----:B------:R-:W-:-:S04]  /*0910*/  FADD.FTZ R4, -R4, -RZ ;  /* 0x800000ff04047221 */ /* 0x000fc80000010100 */
[----:B------:R-:W-:-:S07]  /*0920*/  FFMA R0, R3, R4, R3 ;  /* 0x0000000403007223 */ /* 0x000fce0000000003 */
.L_x_17:
[----:B------:R-:W-:Y:S05]  /*0930*/  BSYNC.RECONVERGENT B0 ;  /* 0x0000000000007941 */ /* 0x000fea0003800200 */
.L_x_15:
        /* <DEDUP_REMOVED lines=29> */
.L_x_19:
[----:B-1----:R-:W-:Y:S01]  /*0b10*/  FMUL.FTZ R13, R12, R17 ;  /* 0x000000110c0d7220 */ /* 0x002fe20000410000 */
[----:B------:R-:W-:-:S03]  /*0b20*/  FMUL.FTZ R17, R17, 0.5 ;  /* 0x3f00000011117820 */ /* 0x000fc60000410000 */
[----:B------:R-:W-:-:S04]  /*0b30*/  FFMA R0, -R13, R13, R12 ;  /* 0x0000000d0d007223 */ /* 0x000fc8000000010c */
[----:B------:R-:W-:-:S07]  /*0b40*/  FFMA R0, R0, R17, R13 ;  /* 0x0000001100007223 */ /* 0x000fce000000000d */
.L_x_20:
[----:B------:R-:W-:Y:S05]  /*0b50*/  BSYNC.RECONVERGENT B0 ;  /* 0x0000000000007941 */ /* 0x000fea0003800200 */
.L_x_18:
        /* <DEDUP_REMOVED lines=9> */
.L_x_22:
[----:B------:R-:W0:Y:S02]  /*0bf0*/  MUFU.RCP R13, R0 ;  /* 0x00000000000d7308 */ /* 0x000e240000001000 */
[----:B0-----:R-:W-:-:S04]  /*0c00*/  FFMA R12, R13, R0, -1 ;  /* 0xbf8000000d0c7423 */ /* 0x001fc80000000000 */
[----:B------:R-:W-:-:S04]  /*0c10*/  FADD.FTZ R12, -R12, -RZ ;  /* 0x800000ff0c0c7221 */ /* 0x000fc80000010100 */
[----:B------:R-:W-:-:S07]  /*0c20*/  FFMA R18, R13, R12, R13 ;  /* 0x0000000c0d127223 */ /* 0x000fce000000000d */
.L_x_23:
[----:B------:R-:W-:Y:S05]  /*0c30*/  BSYNC.RECONVERGENT B0 ;  /* 0x0000000000007941 */ /* 0x000fea0003800200 */
.L_x_21:
[----:B------:R-:W0:Y:S01]  /*0c40*/  LDC.64 R16, c[0x0][0x398] ;  /* 0x0000e600ff107b82 */ /* 0x000e220000000a00 */
[----:B------:R-:W1:Y:S07]  /*0c50*/  LDCU UR6, c[0x0][0x3a0] ;  /* 0x00007400ff0677ac */ /* 0x000e6e0008000800 */
[----:B------:R-:W2:Y:S08]  /*0c60*/  LDC.64 R14, c[0x0][0x380] ;  /* 0x0000e000ff0e7b82 */ /* 0x000eb00000000a00 */
[----:B------:R-:W3:Y:S01]  /*0c70*/  LDC.64 R12, c[0x0][0x388] ;  /* 0x0000e200ff0c7b82 */ /* 0x000ee20000000a00 */
[----:B0-----:R-:W-:-:S05]  /*0c80*/  IMAD.WIDE R16, R9, 0xc, R16 ;  /* 0x0000000c09107825 */ /* 0x001fca00078e0210 */
[----:B------:R-:W1:Y:S04]  /*0c90*/  LDG.E R20, desc[UR4][R16.64] ;  /* 0x0000000410147981 */ /* 0x000e68000c1e1900 */
[----:B------:R-:W4:Y:S04]  /*0ca0*/  LDG.E R21, desc[UR4][R16.64+0x4] ;  /* 0x0000040410157981 */ /* 0x000f28000c1e1900 */
[----:B------:R-:W5:Y:S01]  /*0cb0*/  LDG.E R0, desc[UR4][R16.64+0x8] ;  /* 0x0000080410007981 */ /* 0x000f62000c1e1900 */
[----:B------:R-:W-:Y:S01]  /*0cc0*/  FMUL R19, R18, R18 ;  /* 0x0000001212137220 */ /* 0x000fe20000400000 */
[----:B--2---:R-:W-:-:S04]  /*0cd0*/  IMAD.WIDE R14, R9, 0xc, R14 ;  /* 0x0000000c090e7825 */ /* 0x004fc800078e020e */
[----:B------:R-:W-:Y:S01]  /*0ce0*/  FMUL R19, R19, R18 ;  /* 0x0000001213137220 */ /* 0x000fe20000400000 */
[----:B---3--:R-:W-:-:S04]  /*0cf0*/  IMAD.WIDE R12, R9, 0xc, R12 ;  /* 0x0000000c090c7825 */ /* 0x008fc800078e020c */
[-C--:B------:R-:W-:Y:S01]  /*0d00*/  FFMA R11, R4, R19.reuse, R11 ;  /* 0x00000013040b7223 */ /* 0x080fe2000000000b */
[-C--:B------:R-:W-:Y:S01]  /*0d10*/  FFMA R10, R3, R19.reuse, R10 ;  /* 0x00000013030a7223 */ /* 0x080fe2000000000a */
[----:B------:R-:W-:Y:S02]  /*0d20*/  FFMA R5, R5, R19, R2 ;  /* 0x0000001305057223 */ /* 0x000fe40000000002 */
[----:B-1----:R-:W-:Y:S01]  /*0d30*/  FFMA R20, R11, UR6, R20 ;  /* 0x000000060b147c23 */ /* 0x002fe20008000014 */
[----:B----4-:R-:W-:-:S03]  /*0d40*/  FFMA R21, R10, UR6, R21 ;  /* 0x000000060a157c23 */ /* 0x010fc60008000015 */
[C---:B------:R-:W-:Y:S01]  /*0d50*/  FFMA R7, R20.reuse, UR6, R7 ;  /* 0x0000000614077c23 */ /* 0x040fe20008000007 */
[----:B------:R-:W-:Y:S01]  /*0d60*/  FFMA R11, R20, UR6, R6 ;  /* 0x00000006140b7c23 */ /* 0x000fe20008000006 */
[----:B------:R-:W-:Y:S01]  /*0d70*/  FFMA R3, R21, UR6, R8 ;  /* 0x0000000615037c23 */ /* 0x000fe20008000008 */
[----:B-----5:R-:W-:Y:S02]  /*0d80*/  FFMA R5, R5, UR6, R0 ;  /* 0x0000000605057c23 */ /* 0x020fe40008000000 */
[----:B------:R-:W-:Y:S04]  /*0d90*/  STG.E desc[UR4][R14.64], R7 ;  /* 0x000000070e007986 */ /* 0x000fe8000c101904 */
[----:B------:R-:W-:Y:S04]  /*0da0*/  STG.E desc[UR4][R14.64+0x4], R3 ;  /* 0x000004030e007986 */ /* 0x000fe8000c101904 */
[----:B------:R-:W-:Y:S04]  /*0db0*/  STG.E desc[UR4][R14.64+0x8], R11 ;  /* 0x0000080b0e007986 */ /* 0x000fe8000c101904 */
[----:B------:R-:W-:Y:S04]  /*0dc0*/  STG.E desc[UR4][R12.64], R20 ;  /* 0x000000140c007986 */ /* 0x000fe8000c101904 */
[----:B------:R-:W-:Y:S04]  /*0dd0*/  STG.E desc[UR4][R12.64+0x4], R21 ;  /* 0x000004150c007986 */ /* 0x000fe8000c101904 */
[----:B------:R-:W-:Y:S01]  /*0de0*/  STG.E desc[UR4][R12.64+0x8], R5 ;  /* 0x000008050c007986 */ /* 0x000fe2000c101904 */
[----:B------:R-:W-:Y:S05]  /*0df0*/  EXIT ;  /* 0x000000000000794d */ /* 0x000fea0003800000 */
        .weak           $__internal_0_$__cuda_sm20_rcp_rn_f32_slowpath
        .type           $__internal_0_$__cuda_sm20_rcp_rn_f32_slowpath,@function
        .size           $__internal_0_$__cuda_sm20_rcp_rn_f32_slowpath,($__internal_1_$__cuda_sm20_sqrt_rn_f32_slowpath - $__internal_0_$__cuda_sm20_rcp_rn_f32_slowpath)
$__internal_0_$__cuda_sm20_rcp_rn_f32_slowpath:
[----:B------:R-:W-:Y:S01]  /*0e00*/  SHF.L.U32 R13, R0, 0x1, RZ ;  /* 0x00000001000d7819 */ /* 0x000fe200000006ff */
[----:B------:R-:W-:Y:S03]  /*0e10*/  BSSY.RECONVERGENT B1, `(.L_x_24) ;  /* 0x0000030000017945 */ /* 0x000fe60003800200 */
[----:B------:R-:W-:-:S04]  /*0e20*/  SHF.R.U32.HI R13, RZ, 0x18, R13 ;  /* 0x00000018ff0d7819 */ /* 0x000fc8000001160d */
[----:B------:R-:W-:-:S13]  /*0e30*/  ISETP.NE.U32.AND P0, PT, R13, RZ, PT ;  /* 0x000000ff0d00720c */ /* 0x000fda0003f05070 */
[----:B------:R-:W-:Y:S05]  /*0e40*/  @P0 BRA `(.L_x_25) ;  /* 0x0000000000280947 */ /* 0x000fea0003800000 */
[----:B------:R-:W-:-:S04]  /*0e50*/  SHF.L.U32 R13, R0, 0x1, RZ ;  /* 0x00000001000d7819 */ /* 0x000fc800000006ff */
[----:B------:R-:W-:-:S13]  /*0e60*/  ISETP.NE.AND P0, PT, R13, RZ, PT ;  /* 0x000000ff0d00720c */ /* 0x000fda0003f05270 */
[----:B------:R-:W-:Y:S01]  /*0e70*/  @P0 FFMA R13, R0, 1.84467440737095516160e+19, RZ ;  /* 0x5f800000000d0823 */ /* 0x000fe200000000ff */
[----:B------:R-:W-:Y:S08]  /*0e80*/  @!P0 MUFU.RCP R15, R0 ;  /* 0x00000000000f8308 */ /* 0x000ff00000001000 */
[----:B------:R-:W0:Y:S02]  /*0e90*/  @P0 MUFU.RCP R14, R13 ;  /* 0x0000000d000e0308 */ /* 0x000e240000001000 */
[----:B0-----:R-:W-:-:S04]  /*0ea0*/  @P0 FFMA R16, R13, R14, -1 ;  /* 0xbf8000000d100423 */ /* 0x001fc8000000000e */
[----:B------:R-:W-:-:S04]  /*0eb0*/  @P0 FADD.FTZ R17, -R16, -RZ ;  /* 0x800000ff10110221 */ /* 0x000fc80000010100 */
[----:B------:R-:W-:-:S04]  /*0ec0*/  @P0 FFMA R14, R14, R17, R14 ;  /* 0x000000110e0e0223 */ /* 0x000fc8000000000e */
[----:B------:R-:W-:Y:S01]  /*0ed0*/  @P0 FFMA R15, R14, 1.84467440737095516160e+19, RZ ;  /* 0x5f8000000e0f0823 */ /* 0x000fe200000000ff */
[----:B------:R-:W-:Y:S06]  /*0ee0*/  BRA `(.L_x_26) ;  /* 0x0000000000887947 */ /* 0x000fec0003800000 */
.L_x_25:
[----:B------:R-:W-:-:S04]  /*0ef0*/  IADD3 R14, PT, PT, R13, -0xfd, RZ ;  /* 0xffffff030d0e7810 */ /* 0x000fc80007ffe0ff */
[----:B------:R-:W-:-:S13]  /*0f00*/  ISETP.GT.U32.AND P0, PT, R14, 0x1, PT ;  /* 0x000000010e00780c */ /* 0x000fda0003f04070 */
[----:B------:R-:W-:Y:S05]  /*0f10*/  @P0 BRA `(.L_x_27) ;  /* 0x0000000000780947 */ /* 0x000fea0003800000 */
[----:B------:R-:W-:Y:S01]  /*0f20*/  LOP3.LUT R25, R0, 0x7fffff, RZ, 0xc0, !PT ;  /* 0x007fffff00197812 */ /* 0x000fe200078ec0ff */
[----:B------:R-:W-:Y:S01]  /*0f30*/  HFMA2 R17, -RZ, RZ, 0, 1.78813934326171875e-07 ;  /* 0x00000003ff117431 */ /* 0x000fe200000001ff */
[----:B------:R-:W-:Y:S02]  /*0f40*/  IADD3 R13, PT, PT, R13, -0xfc, RZ ;  /* 0xffffff040d0d7810 */ /* 0x000fe40007ffe0ff */
[----:B------:R-:W-:-:S04]  /*0f50*/  LOP3.LUT R25, R25, 0x3f800000, RZ, 0xfc, !PT ;  /* 0x3f80000019197812 */ /* 0x000fc800078efcff */
[----:B------:R-:W0:Y:S01]  /*0f60*/  MUFU.RCP R16, R25 ;  /* 0x0000001900107308 */ /* 0x000e220000001000 */
[----:B------:R-:W-:Y:S01]  /*0f70*/  SHF.L.U32 R17, R17, R14, RZ ;  /* 0x0000000e11117219 */ /* 0x000fe200000006ff */
[----:B0-----:R-:W-:-:S04]  /*0f80*/  FFMA R23, R25, R16, -1 ;  /* 0xbf80000019177423 */ /* 0x001fc80000000010 */
[----:B------:R-:W-:-:S04]  /*0f90*/  FADD.FTZ R23, -R23, -RZ ;  /* 0x800000ff17177221 */ /* 0x000fc80000010100 */
[CCC-:B------:R-:W-:Y:S01]  /*0fa0*/  FFMA.RM R15, R16.reuse, R23.reuse, R16.reuse ;  /* 0x00000017100f7223 */ /* 0x1c0fe20000004010 */
[----:B------:R-:W-:-:S04]  /*0fb0*/  FFMA.RP R16, R16, R23, R16 ;  /* 0x0000001710107223 */ /* 0x000fc80000008010 */
[C---:B------:R-:W-:Y:S02]  /*0fc0*/  LOP3.LUT R18, R15.reuse, 0x7fffff, RZ, 0xc0, !PT ;  /* 0x007fffff0f127812 */ /* 0x040fe400078ec0ff */
[----:B------:R-:W-:Y:S02]  /*0fd0*/  FSETP.NEU.FTZ.AND P0, PT, R15, R16, PT ;  /* 0x000000100f00720b */ /* 0x000fe40003f1d000 */
[----:B------:R-:W-:Y:S02]  /*0fe0*/  LOP3.LUT R18, R18, 0x800000, RZ, 0xfc, !PT ;  /* 0x0080000012127812 */ /* 0x000fe400078efcff */
[----:B------:R-:W-:Y:S02]  /*0ff0*/  SEL R15, RZ, 0xffffffff, !P0 ;  /* 0xffffffffff0f7807 */ /* 0x000fe40004000000 */
[----:B------:R-:W-:Y:S02]  /*1000*/  LOP3.LUT R17, R17, R18, RZ, 0xc0, !PT ;  /* 0x0000001211117212 */ /* 0x000fe400078ec0ff */
[----:B------:R-:W-:-:S02]  /*1010*/  IADD3 R15, PT, PT, -R15, RZ, RZ ;  /* 0x000000ff0f0f7210 */ /* 0x000fc40007ffe1ff */
[-C--:B------:R-:W-:Y:S02]  /*1020*/  SHF.R.U32.HI R17, RZ, R14.reuse, R17 ;  /* 0x0000000eff117219 */ /* 0x080fe40000011611 */
[--C-:B------:R-:W-:Y:S02]  /*1030*/  LOP3.LUT P1, RZ, R15, R14, R18.reuse, 0xf8, !PT ;  /* 0x0000000e0fff7212 */ /* 0x100fe4000782f812 */
[C---:B------:R-:W-:Y:S02]  /*1040*/  LOP3.LUT P0, RZ, R17.reuse, 0x1, RZ, 0xc0, !PT ;  /* 0x0000000111ff7812 */ /* 0x040fe4000780c0ff */
[----:B------:R-:W-:Y:S02]  /*1050*/  LOP3.LUT P2, RZ, R17, 0x2, RZ, 0xc0, !PT ;  /* 0x0000000211ff7812 */ /* 0x000fe4000784c0ff */
[----:B------:R-:W-:Y:S02]  /*1060*/  SHF.R.U32.HI R13, RZ, R13, R18 ;  /* 0x0000000dff0d7219 */ /* 0x000fe40000011612 */
[----:B------:R-:W-:-:S02]  /*1070*/  PLOP3.LUT P0, PT, P0, P1, P2, 0xe0, 0x0 ;  /* 0x000000000000781c */ /* 0x000fc40000703c20 */
[----:B------:R-:W-:Y:S02]  /*1080*/  LOP3.LUT P1, RZ, R0, 0x7fffff, RZ, 0xc0, !PT ;  /* 0x007fffff00ff7812 */ /* 0x000fe4000782c0ff */
[----:B------:R-:W-:-:S04]  /*1090*/  SEL R14, RZ, 0x1, !P0 ;  /* 0x00000001ff0e7807 */ /* 0x000fc80004000000 */
[----:B------:R-:W-:-:S04]  /*10a0*/  IADD3 R14, PT, PT, -R14, RZ, RZ ;  /* 0x000000ff0e0e7210 */ /* 0x000fc80007ffe1ff */
[----:B------:R-:W-:-:S13]  /*10b0*/  ISETP.GE.AND P0, PT, R14, RZ, PT ;  /* 0x000000ff0e00720c */ /* 0x000fda0003f06270 */
[----:B------:R-:W-:-:S04]  /*10c0*/  @!P0 IADD3 R13, PT, PT, R13, 0x1, RZ ;  /* 0x000000010d0d8810 */ /* 0x000fc80007ffe0ff */
[----:B------:R-:W-:-:S04]  /*10d0*/  @!P1 SHF.L.U32 R13, R13, 0x1, RZ ;  /* 0x000000010d0d9819 */ /* 0x000fc800000006ff */
[----:B------:R-:W-:Y:S01]  /*10e0*/  LOP3.LUT R15, R13, 0x80000000, R0, 0xf8, !PT ;  /* 0x800000000d0f7812 */ /* 0x000fe200078ef800 */
[----:B------:R-:W-:Y:S06]  /*10f0*/  BRA `(.L_x_26) ;  /* 0x0000000000047947 */ /* 0x000fec0003800000 */
.L_x_27:
[----:B------:R0:W1:Y:S02]  /*1100*/  MUFU.RCP R15, R0 ;  /* 0x00000000000f7308 */ /* 0x0000640000001000 */
.L_x_26:
[----:B------:R-:W-:Y:S05]  /*1110*/  BSYNC.RECONVERGENT B1 ;  /* 0x0000000000017941 */ /* 0x000fea0003800200 */
.L_x_24:
[----:B------:R-:W-:Y:S01]  /*1120*/  HFMA2 R13, -RZ, RZ, 0, 0 ;  /* 0x00000000ff0d7431 */ /* 0x000fe200000001ff */
[----:B01----:R-:W-:-:S03]  /*1130*/  MOV R0, R15 ;  /* 0x0000000f00007202 */ /* 0x003fc60000000f00 */
[----:B------:R-:W-:Y:S05]  /*1140*/  RET.REL.NODEC R12 `(_Z15integrateBodiesP6float3S0_S0_S0_f) ;  /* 0xffffffec0cac7950 */ /* 0x000fea0003c3ffff */
        .weak           $__internal_1_$__cuda_sm20_sqrt_rn_f32_slowpath
        .type           $__internal_1_$__cuda_sm20_sqrt_rn_f32_slowpath,@function
        .size           $__internal_1_$__cuda_sm20_sqrt_rn_f32_slowpath,(.L_x_31 - $__internal_1_$__cuda_sm20_sqrt_rn_f32_slowpath)
$__internal_1_$__cuda_sm20_sqrt_rn_f32_slowpath:
[----:B------:R-:W-:-:S13]  /*1150*/  LOP3.LUT P0, RZ, R0, 0x7fffffff, RZ, 0xc0, !PT ;  /* 0x7fffffff00ff7812 */ /* 0x000fda000780c0ff */
[----:B------:R-:W-:Y:S01]  /*1160*/  @!P0 MOV R13, R0 ;  /* 0x00000000000d8202 */ /* 0x000fe20000000f00 */
[----:B------:R-:W-:Y:S06]  /*1170*/  @!P0 BRA `(.L_x_28) ;  /* 0x0000000000408947 */ /* 0x000fec0003800000 */
[----:B------:R-:W-:-:S13]  /*1180*/  FSETP.GEU.FTZ.AND P0, PT, R0, RZ, PT ;  /* 0x000000ff0000720b */ /* 0x000fda0003f1e000 */
[----:B------:R-:W-:Y:S01]  /*1190*/  @!P0 MOV R13, 0x7fffffff ;  /* 0x7fffffff000d8802 */ /* 0x000fe20000000f00 */
[----:B------:R-:W-:Y:S06]  /*11a0*/  @!P0 BRA `(.L_x_28) ;  /* 0x0000000000348947 */ /* 0x000fec0003800000 */
[----:B------:R-:W-:-:S13]  /*11b0*/  FSETP.GTU.FTZ.AND P0, PT, |R0|, +INF , PT ;  /* 0x7f8000000000780b */ /* 0x000fda0003f1c200 */
[----:B------:R-:W-:Y:S01]  /*11c0*/  @P0 FADD.FTZ R13, R0, 1 ;  /* 0x3f800000000d0421 */ /* 0x000fe20000010000 */
[----:B------:R-:W-:Y:S06]  /*11d0*/  @P0 BRA `(.L_x_28) ;  /* 0x0000000000280947 */ /* 0x000fec0003800000 */
[----:B------:R-:W-:-:S13]  /*11e0*/  FSETP.NEU.FTZ.AND P0, PT, |R0|, +INF , PT ;  /* 0x7f8000000000780b */ /* 0x000fda0003f1d200 */
[----:B------:R-:W-:-:S04]  /*11f0*/  @P0 FFMA R16, R0, 1.84467440737095516160e+19, RZ ;  /* 0x5f80000000100823 */ /* 0x000fc800000000ff */
[----:B------:R-:W0:Y:S02]  /*1200*/  @P0 MUFU.RSQ R17, R16 ;  /* 0x0000001000110308 */ /* 0x000e240000001400 */
[----:B0-----:R-:W-:Y:S01]  /*1210*/  @P0 FMUL.FTZ R15, R16, R17 ;  /* 0x00000011100f0220 */ /* 0x001fe20000410000 */
[----:B------:R-:W-:-:S03]  /*1220*/  @P0 FMUL.FTZ R14, R17, 0.5 ;  /* 0x3f000000110e0820 */ /* 0x000fc60000410000 */
[----:B------:R-:W-:-:S04]  /*1230*/  @P0 FADD.FTZ R13, -R15, -RZ ;  /* 0x800000ff0f0d0221 */ /* 0x000fc80000010100 */
[----:B------:R-:W-:Y:S01]  /*1240*/  @P0 FFMA R18, R15, R13, R16 ;  /* 0x0000000d0f120223 */ /* 0x000fe20000000010 */
[----:B------:R-:W-:-:S03]  /*1250*/  @!P0 MOV R13, R0 ;  /* 0x00000000000d8202 */ /* 0x000fc60000000f00 */
[----:B------:R-:W-:-:S04]  /*1260*/  @P0 FFMA R14, R18, R14, R15 ;  /* 0x0000000e120e0223 */ /* 0x000fc8000000000f */
[----:B------:R-:W-:-:S07]  /*1270*/  @P0 FMUL.FTZ R13, R14, 2.3283064365386962891e-10 ;  /* 0x2f8000000e0d0820 */ /* 0x000fce0000410000 */
.L_x_28:
[----:B------:R-:W-:Y:S01]  /*1280*/  MOV R0, R13 ;  /* 0x0000000d00007202 */ /* 0x000fe20000000f00 */
[----:B------:R-:W-:-:S04]  /*1290*/  HFMA2 R13, -RZ, RZ, 0, 0 ;  /* 0x00000000ff0d7431 */ /* 0x000fc800000001ff */
[----:B------:R-:W-:Y:S05]  /*12a0*/  RET.REL.NODEC R12 `(_Z15integrateBodiesP6float3S0_S0_S0_f) ;  /* 0xffffffec0c547950 */ /* 0x000fea0003c3ffff */
.L_x_29:
[----:B------:R-:W-:-:S00]  /*12b0*/  BRA `(.L_x_29) ;  /* 0xfffffffc00fc7947 */ /* 0x000fc0000383ffff */
[----:B------:R-:W-:-:S00]  /*12c0*/  NOP ;  /* 0x0000000000007918 */ /* 0x000fc00000000000 */
        /* <DEDUP_REMOVED lines=11> */
.L_x_31:


//--------------------- .nv.shared.reserved.0     --------------------------
	.section	.nv.shared.reserved.0,"aw",@nobits
	.weak		__nv_reservedSMEM_offset_0_alias
	.size		__nv_reservedSMEM_offset_0_alias, 0, 64
	.other		__nv_reservedSMEM_offset_0_alias,@"STO_CUDA_RESERVED_SHARED STV_DEFAULT"
__nv_reservedSMEM_offset_0_alias:
	.zero		0
	.zero		64


//--------------------- .nv.constant0._Z15integrateBodiesP6float3S0_S0_S0_f --------------------------
	.section	.nv.constant0._Z15integrateBodiesP6float3S0_S0_S0_f,"a",@progbits
	.sectionflags	@""
	.align	4
.nv.constant0._Z15integrateBodiesP6float3S0_S0_S0_f:
	.zero		932


//--------------------- SYMBOLS --------------------------

	.type		.nv.reservedSmem.offset0,@object
	.size		.nv.reservedSmem.offset0,0x4
